	.headerflags	@"EF_CUDA_TEXMODE_UNIFIED EF_CUDA_64BIT_ADDRESS EF_CUDA_ACCELERATORS EF_CUDA_SM90 EF_CUDA_VIRTUAL_SM(EF_CUDA_SM90)"
	.elftype	@"ET_EXEC"


//--------------------- .nv.info                  --------------------------
	.section	.nv.info,"",@"SHT_CUDA_INFO"
	.align	4


	//----- nvinfo : EIATTR_REGCOUNT
	.align		4
        /*0000*/ 	.byte	0x04, 0x2f
        /*0002*/ 	.short	(.L_3 - .L_2)
	.align		4
.L_2:
        /*0004*/ 	.word	index@(triton_poi_fused__native_batch_norm_legit_no_training_convolution_hardtanh_10)
        /*0008*/ 	.word	0x00000040


	//----- nvinfo : EIATTR_MIN_STACK_SIZE
	.align		4
.L_3:
        /*000c*/ 	.byte	0x04, 0x12
        /*000e*/ 	.short	(.L_5 - .L_4)
	.align		4
.L_4:
        /*0010*/ 	.word	index@(triton_poi_fused__native_batch_norm_legit_no_training_convolution_hardtanh_10)
        /*0014*/ 	.word	0x00000000


	//----- nvinfo : EIATTR_FRAME_SIZE
	.align		4
.L_5:
        /*0018*/ 	.byte	0x04, 0x11
        /*001a*/ 	.short	(.L_7 - .L_6)
	.align		4
.L_6:
        /*001c*/ 	.word	index@(triton_poi_fused__native_batch_norm_legit_no_training_convolution_hardtanh_10)
        /*0020*/ 	.word	0x00000000


	//----- nvinfo : EIATTR_MIN_STACK_SIZE
	.align		4
.L_7:
        /*0024*/ 	.byte	0x04, 0x12
        /*0026*/ 	.short	(.L_9 - .L_8)
	.align		4
.L_8:
        /*0028*/ 	.word	index@(triton_poi_fused__native_batch_norm_legit_no_training_convolution_hardtanh_10)
        /*002c*/ 	.word	0x00000000
.L_9:


//--------------------- .nv.info.triton_poi_fused__native_batch_norm_legit_no_training_convolution_hardtanh_10 --------------------------
	.section	.nv.info.triton_poi_fused__native_batch_norm_legit_no_training_convolution_hardtanh_10,"",@"SHT_CUDA_INFO"
	.sectionflags	@""
	.align	4


	//----- nvinfo : EIATTR_CUDA_API_VERSION
	.align		4
        /*0000*/ 	.byte	0x04, 0x37
        /*0002*/ 	.short	(.L_11 - .L_10)
.L_10:
        /*0004*/ 	.word	0x0000007c


	//----- nvinfo : EIATTR_KPARAM_INFO
	.align		4
.L_11:
        /*0008*/ 	.byte	0x04, 0x17
        /*000a*/ 	.short	(.L_13 - .L_12)
.L_12:
        /*000c*/ 	.word	0x00000000
        /*0010*/ 	.short	0x0007
        /*0012*/ 	.short	0x0038
        /*0014*/ 	.byte	0x00, 0xf0, 0x11, 0x00


	//----- nvinfo : EIATTR_KPARAM_INFO
	.align		4
.L_13:
        /*0018*/ 	.byte	0x04, 0x17
        /*001a*/ 	.short	(.L_15 - .L_14)
.L_14:
        /*001c*/ 	.word	0x00000000
        /*0020*/ 	.short	0x0006
        /*0022*/ 	.short	0x0030
        /*0024*/ 	.byte	0x00, 0xf4, 0x21, 0x00


	//----- nvinfo : EIATTR_KPARAM_INFO
	.align		4
.L_15:
        /*0028*/ 	.byte	0x04, 0x17
        /*002a*/ 	.short	(.L_17 - .L_16)
.L_16:
        /*002c*/ 	.word	0x00000000
        /*0030*/ 	.short	0x0005
        /*0032*/ 	.short	0x0028
        /*0034*/ 	.byte	0x00, 0xf4, 0x21, 0x00


	//----- nvinfo : EIATTR_KPARAM_INFO
	.align		4
.L_17:
        /*0038*/ 	.byte	0x04, 0x17
        /*003a*/ 	.short	(.L_19 - .L_18)
.L_18:
        /*003c*/ 	.word	0x00000000
        /*0040*/ 	.short	0x0004
        /*0042*/ 	.short	0x0020
        /*0044*/ 	.byte	0x00, 0xf4, 0x21, 0x00


	//----- nvinfo : EIATTR_KPARAM_INFO
	.align		4
.L_19:
        /*0048*/ 	.byte	0x04, 0x17
        /*004a*/ 	.short	(.L_21 - .L_20)
.L_20:
        /*004c*/ 	.word	0x00000000
        /*0050*/ 	.short	0x0003
        /*0052*/ 	.short	0x0018
        /*0054*/ 	.byte	0x00, 0xf4, 0x21, 0x00


	//----- nvinfo : EIATTR_KPARAM_INFO
	.align		4
.L_21:
        /*0058*/ 	.byte	0x04, 0x17
        /*005a*/ 	.short	(.L_23 - .L_22)
.L_22:
        /*005c*/ 	.word	0x00000000
        /*0060*/ 	.short	0x0002
        /*0062*/ 	.short	0x0010
        /*0064*/ 	.byte	0x00, 0xf4, 0x21, 0x00


	//----- nvinfo : EIATTR_KPARAM_INFO
	.align		4
.L_23:
        /*0068*/ 	.byte	0x04, 0x17
        /*006a*/ 	.short	(.L_25 - .L_24)
.L_24:
        /*006c*/ 	.word	0x00000000
        /*0070*/ 	.short	0x0001
        /*0072*/ 	.short	0x0008
        /*0074*/ 	.byte	0x00, 0xf4, 0x21, 0x00


	//----- nvinfo : EIATTR_KPARAM_INFO
	.align		4
.L_25:
        /*0078*/ 	.byte	0x04, 0x17
        /*007a*/ 	.short	(.L_27 - .L_26)
.L_26:
        /*007c*/ 	.word	0x00000000
        /*0080*/ 	.short	0x0000
        /*0082*/ 	.short	0x0000
        /*0084*/ 	.byte	0x00, 0xf4, 0x21, 0x00


	//----- nvinfo : EIATTR_SPARSE_MMA_MASK
	.align		4
.L_27:
        /*0088*/ 	.byte	0x03, 0x50
        /*008a*/ 	.short	0x0000


	//----- nvinfo : EIATTR_MAXREG_COUNT
	.align		4
        /*008c*/ 	.byte	0x03, 0x1b
        /*008e*/ 	.short	0x00ff


	//----- nvinfo : EIATTR_EXIT_INSTR_OFFSETS
	.align		4
        /*0090*/ 	.byte	0x04, 0x1c
        /*0092*/ 	.short	(.L_29 - .L_28)


	//   ....[0]....
.L_28:
        /*0094*/ 	.word	0x00001430


	//----- nvinfo : EIATTR_REQNTID
	.align		4
.L_29:
        /*0098*/ 	.byte	0x04, 0x10
        /*009a*/ 	.short	(.L_31 - .L_30)
.L_30:
        /*009c*/ 	.word	0x00000080
        /*00a0*/ 	.word	0x00000001
        /*00a4*/ 	.word	0x00000001


	//----- nvinfo : EIATTR_CBANK_PARAM_SIZE
	.align		4
.L_31:
        /*00a8*/ 	.byte	0x03, 0x19
        /*00aa*/ 	.short	0x003c


	//----- nvinfo : EIATTR_PARAM_CBANK
	.align		4
        /*00ac*/ 	.byte	0x04, 0x0a
        /*00ae*/ 	.short	(.L_33 - .L_32)
	.align		4
.L_32:
        /*00b0*/ 	.word	index@(.nv.constant0.triton_poi_fused__native_batch_norm_legit_no_training_convolution_hardtanh_10)
        /*00b4*/ 	.short	0x0210
        /*00b6*/ 	.short	0x003c


	//----- nvinfo : EIATTR_SW_WAR
	.align		4
.L_33:
        /*00b8*/ 	.byte	0x04, 0x36
        /*00ba*/ 	.short	(.L_35 - .L_34)
.L_34:
        /*00bc*/ 	.word	0x00000008
.L_35:


//--------------------- .nv.callgraph             --------------------------
	.section	.nv.callgraph,"",@"SHT_CUDA_CALLGRAPH"
	.align	4
	.sectionentsize	8
	.align		4
        /*0000*/ 	.word	0x00000000
	.align		4
        /*0004*/ 	.word	0xffffffff
	.align		4
        /*0008*/ 	.word	0x00000000
	.align		4
        /*000c*/ 	.word	0xfffffffe
	.align		4
        /*0010*/ 	.word	0x00000000
	.align		4
        /*0014*/ 	.word	0xfffffffd
	.align		4
        /*0018*/ 	.word	0x00000000
	.align		4
        /*001c*/ 	.word	0xfffffffc


//--------------------- .nv.constant4             --------------------------
	.section	.nv.constant4,"a",@progbits
	.align	8
	.align		8
.nv.constant4:
        /*0000*/ 	.dword	_$_str
	.align		8
        /*0008*/ 	.dword	_$_str_$_2


//--------------------- .text.triton_poi_fused__native_batch_norm_legit_no_training_convolution_hardtanh_10 --------------------------
	.section	.text.triton_poi_fused__native_batch_norm_legit_no_training_convolution_hardtanh_10,"ax",@progbits
	.align	128
        .global         triton_poi_fused__native_batch_norm_legit_no_training_convolution_hardtanh_10
        .type           triton_poi_fused__native_batch_norm_legit_no_training_convolution_hardtanh_10,@function
        .size           triton_poi_fused__native_batch_norm_legit_no_training_convolution_hardtanh_10,(.L_x_1 - triton_poi_fused__native_batch_norm_legit_no_training_convolution_hardtanh_10)
        .other          triton_poi_fused__native_batch_norm_legit_no_training_convolution_hardtanh_10,@"STO_CUDA_ENTRY STV_DEFAULT"
triton_poi_fused__native_batch_norm_legit_no_training_convolution_hardtanh_10:
.text.triton_poi_fused__native_batch_norm_legit_no_training_convolution_hardtanh_10:
[----:B------:R-:W-:Y:S01]  /*0000*/  LDC R1, c[0x0][0x28] ;  /* 0x00000a00ff017b82 */ /* 0x000fe20000000800 */
[----:B------:R-:W1:Y:S01]  /*0010*/  S2R R0, SR_TID.X ;  /* 0x0000000000007919 */ /* 0x000e620000002100 */
[----:B------:R-:W-:-:S06]  /*0020*/  HFMA2.MMA R24, -RZ, RZ, 0, 0 ;  /* 0x00000000ff187435 */ /* 0x000fcc00000001ff */
[----:B------:R-:W2:Y:S01]  /*0030*/  LDC.64 R32, c[0x0][0x228] ;  /* 0x00008a00ff207b82 */ /* 0x000ea20000000a00 */
[----:B------:R-:W-:Y:S01]  /*0040*/  ULDC.64 UR4, c[0x0][0x208] ;  /* 0x0000820000047ab9 */ /* 0x000fe20000000a00 */
[----:B------:R-:W3:Y:S06]  /*0050*/  S2R R25, SR_CTAID.X ;  /* 0x0000000000197919 */ /* 0x000eec0000002500 */
[----:B------:R-:W4:Y:S08]  /*0060*/  LDC.64 R26, c[0x0][0x210] ;  /* 0x00008400ff1a7b82 */ /* 0x000f300000000a00 */
[----:B------:R-:W5:Y:S01]  /*0070*/  LDC.64 R52, c[0x0][0x220] ;  /* 0x00008800ff347b82 */ /* 0x000f620000000a00 */
[----:B------:R-:W-:Y:S01]  /*0080*/  IMAD.MOV.U32 R12, RZ, RZ, RZ ;  /* 0x000000ffff0c7224 */ /* 0x000fe200078e00ff */
[----:B------:R-:W-:-:S06]  /*0090*/  HFMA2.MMA R14, -RZ, RZ, 0, 0 ;  /* 0x00000000ff0e7435 */ /* 0x000fcc00000001ff */
[----:B------:R-:W2:Y:S01]  /*00a0*/  LDC.64 R60, c[0x0][0x230] ;  /* 0x00008c00ff3c7b82 */ /* 0x000ea20000000a00 */
[----:B-1----:R-:W-:-:S07]  /*00b0*/  SHF.L.U32 R0, R0, 0x2, RZ ;  /* 0x0000000200007819 */ /* 0x002fce00000006ff */
[----:B------:R-:W1:Y:S01]  /*00c0*/  LDC.64 R34, c[0x0][0x238] ;  /* 0x00008e00ff227b82 */ /* 0x000e620000000a00 */
[----:B------:R-:W-:-:S04]  /*00d0*/  LOP3.LUT R0, R0, 0x1fc, RZ, 0xc0, !PT ;  /* 0x000001fc00007812 */ /* 0x000fc800078ec0ff */
[----:B---3--:R-:W-:-:S05]  /*00e0*/  LEA R25, R25, R0, 0xa ;  /* 0x0000000019197211 */ /* 0x008fca00078e50ff */
[----:B------:R-:W-:-:S05]  /*00f0*/  IMAD.HI R0, R25, -0x779bd671, R24 ;  /* 0x8864298f19007827 */ /* 0x000fca00078e0218 */
[----:B------:R-:W-:-:S04]  /*0100*/  SHF.R.U32.HI R3, RZ, 0x1f, R0 ;  /* 0x0000001fff037819 */ /* 0x000fc80000011600 */
[----:B------:R-:W-:-:S04]  /*0110*/  LEA.HI.SX32 R3, R0, R3, 0x17 ;  /* 0x0000000300037211 */ /* 0x000fc800078fbaff */
[----:B------:R-:W-:-:S04]  /*0120*/  SHF.R.S32.HI R0, RZ, 0x1f, R3 ;  /* 0x0000001fff007819 */ /* 0x000fc80000011403 */
[----:B------:R-:W-:-:S04]  /*0130*/  LEA.HI R0, R0, R3, RZ, 0xa ;  /* 0x0000000300007211 */ /* 0x000fc800078f50ff */
[----:B------:R-:W-:-:S04]  /*0140*/  LOP3.LUT R0, R0, 0xfffffc00, RZ, 0xc0, !PT ;  /* 0xfffffc0000007812 */ /* 0x000fc800078ec0ff */
[----:B------:R-:W-:Y:S02]  /*0150*/  IADD3 R7, R3, -R0, RZ ;  /* 0x8000000003077210 */ /* 0x000fe40007ffe0ff */
[----:B------:R-:W3:Y:S03]  /*0160*/  LDC.64 R2, c[0x0][0x218] ;  /* 0x00008600ff027b82 */ /* 0x000ee60000000a00 */
[----:B--2---:R-:W-:-:S05]  /*0170*/  IMAD.WIDE R10, R7, 0x4, R32 ;  /* 0x00000004070a7825 */ /* 0x004fca00078e0220 */
[----:B------:R2:W2:Y:S01]  /*0180*/  LDG.E.EL R0, desc[UR4][R10.64] ;  /* 0x000000040a007981 */ /* 0x0004a2000c2e1900 */
[----:B----4-:R-:W-:-:S04]  /*0190*/  IMAD.WIDE R26, R25, 0x4, R26 ;  /* 0x00000004191a7825 */ /* 0x010fc800078e021a */
[C---:B-----5:R-:W-:Y:S01]  /*01a0*/  IMAD.WIDE R8, R7.reuse, 0x4, R52 ;  /* 0x0000000407087825 */ /* 0x060fe200078e0234 */
[----:B------:R-:W4:Y:S04]  /*01b0*/  LDG.E.128 R16, desc[UR4][R26.64] ;  /* 0x000000041a107981 */ /* 0x000f28000c1e1d00 */
[----:B------:R5:W4:Y:S01]  /*01c0*/  LDG.E.EL R37, desc[UR4][R8.64] ;  /* 0x0000000408257981 */ /* 0x000b22000c2e1900 */
[----:B---3--:R-:W-:-:S06]  /*01d0*/  IMAD.WIDE R4, R7, 0x4, R2 ;  /* 0x0000000407047825 */ /* 0x008fcc00078e0202 */
[----:B------:R3:W4:Y:S01]  /*01e0*/  LDG.E.EL R5, desc[UR4][R4.64] ;  /* 0x0000000404057981 */ /* 0x000722000c2e1900 */
[----:B------:R-:W-:Y:S02]  /*01f0*/  IADD3 R13, R25, 0x1, RZ ;  /* 0x00000001190d7810 */ /* 0x000fe40007ffe0ff */
[----:B--2---:R-:W-:Y:S02]  /*0200*/  IADD3 R11, R25, 0x2, RZ ;  /* 0x00000002190b7810 */ /* 0x004fe40007ffe0ff */
[----:B------:R-:W-:Y:S01]  /*0210*/  MOV R10, RZ ;  /* 0x000000ff000a7202 */ /* 0x000fe20000000f00 */
[----:B------:R-:W-:Y:S01]  /*0220*/  IMAD.HI R6, R13, -0x779bd671, R12 ;  /* 0x8864298f0d067827 */ /* 0x000fe200078e020c */
[----:B-----5:R-:W-:Y:S02]  /*0230*/  MOV R8, RZ ;  /* 0x000000ff00087202 */ /* 0x020fe40000000f00 */
[----:B------:R-:W-:Y:S01]  /*0240*/  IADD3 R13, R25, 0x3, RZ ;  /* 0x00000003190d7810 */ /* 0x000fe20007ffe0ff */
[----:B------:R-:W-:Y:S01]  /*0250*/  IMAD.HI R57, R11, -0x779bd671, R10 ;  /* 0x8864298f0b397827 */ /* 0x000fe200078e020a */
[----:B------:R-:W-:-:S03]  /*0260*/  IADD3 R11, R25, 0x200, RZ ;  /* 0x00000200190b7810 */ /* 0x000fc60007ffe0ff */
[----:B------:R-:W-:Y:S01]  /*0270*/  VIADD R9, R25, 0x202 ;  /* 0x0000020219097836 */ /* 0x000fe20000000000 */
[----:B------:R-:W-:Y:S01]  /*0280*/  IADD3 R15, R25, 0x201, RZ ;  /* 0x00000201190f7810 */ /* 0x000fe20007ffe0ff */
[----:B------:R-:W-:-:S04]  /*0290*/  IMAD.HI R12, R13, -0x779bd671, R12 ;  /* 0x8864298f0d0c7827 */ /* 0x000fc800078e020c */
[----:B------:R-:W-:Y:S01]  /*02a0*/  IMAD.HI R8, R9, -0x779bd671, R8 ;  /* 0x8864298f09087827 */ /* 0x000fe200078e0208 */
[----:B------:R-:W-:-:S03]  /*02b0*/  SHF.R.U32.HI R9, RZ, 0x1f, R6 ;  /* 0x0000001fff097819 */ /* 0x000fc60000011606 */
[----:B------:R-:W-:Y:S01]  /*02c0*/  IMAD.HI R13, R11, -0x779bd671, R10 ;  /* 0x8864298f0b0d7827 */ /* 0x000fe200078e020a */
[----:B------:R-:W-:Y:S02]  /*02d0*/  IADD3 R11, R25, 0x203, RZ ;  /* 0x00000203190b7810 */ /* 0x000fe40007ffe0ff */
[----:B------:R-:W-:Y:S01]  /*02e0*/  LEA.HI.SX32 R9, R6, R9, 0x17 ;  /* 0x0000000906097211 */ /* 0x000fe200078fbaff */
[----:B------:R-:W-:Y:S01]  /*02f0*/  IMAD.HI R14, R15, -0x779bd671, R14 ;  /* 0x8864298f0f0e7827 */ /* 0x000fe200078e020e */
[----:B---3--:R-:W-:-:S03]  /*0300*/  SHF.R.U32.HI R4, RZ, 0x1f, R57 ;  /* 0x0000001fff047819 */ /* 0x008fc60000011639 */
[----:B------:R-:W-:Y:S01]  /*0310*/  IMAD.HI R15, R11, -0x779bd671, R10 ;  /* 0x8864298f0b0f7827 */ /* 0x000fe200078e020a */
[----:B------:R-:W-:Y:S02]  /*0320*/  SHF.R.S32.HI R10, RZ, 0x1f, R9 ;  /* 0x0000001fff0a7819 */ /* 0x000fe40000011409 */
[----:B------:R-:W-:Y:S02]  /*0330*/  LEA.HI.SX32 R57, R57, R4, 0x17 ;  /* 0x0000000439397211 */ /* 0x000fe400078fbaff */
[----:B------:R-:W-:Y:S02]  /*0340*/  LEA.HI R10, R10, R9, RZ, 0xa ;  /* 0x000000090a0a7211 */ /* 0x000fe400078f50ff */
[----:B------:R-:W-:Y:S02]  /*0350*/  SHF.R.U32.HI R6, RZ, 0x1f, R13 ;  /* 0x0000001fff067819 */ /* 0x000fe4000001160d */
[----:B------:R-:W-:Y:S02]  /*0360*/  SHF.R.S32.HI R4, RZ, 0x1f, R57 ;  /* 0x0000001fff047819 */ /* 0x000fe40000011439 */
[----:B------:R-:W-:-:S02]  /*0370*/  LOP3.LUT R10, R10, 0xfffffc00, RZ, 0xc0, !PT ;  /* 0xfffffc000a0a7812 */ /* 0x000fc400078ec0ff */
[----:B------:R-:W-:Y:S02]  /*0380*/  SHF.R.U32.HI R55, RZ, 0x1f, R12 ;  /* 0x0000001fff377819 */ /* 0x000fe4000001160c */
[----:B------:R-:W-:Y:S02]  /*0390*/  LEA.HI.SX32 R11, R13, R6, 0x17 ;  /* 0x000000060d0b7211 */ /* 0x000fe400078fbaff */
[----:B------:R-:W-:Y:S02]  /*03a0*/  SHF.R.U32.HI R21, RZ, 0x1f, R8 ;  /* 0x0000001fff157819 */ /* 0x000fe40000011608 */
[----:B------:R-:W-:Y:S02]  /*03b0*/  LEA.HI R6, R4, R57, RZ, 0xa ;  /* 0x0000003904067211 */ /* 0x000fe400078f50ff */
[----:B------:R-:W-:Y:S02]  /*03c0*/  SHF.R.U32.HI R13, RZ, 0x1f, R14 ;  /* 0x0000001fff0d7819 */ /* 0x000fe4000001160e */
[----:B------:R-:W-:-:S02]  /*03d0*/  IADD3 R59, R9, -R10, RZ ;  /* 0x8000000a093b7210 */ /* 0x000fc40007ffe0ff */
[----:B------:R-:W-:Y:S02]  /*03e0*/  SHF.R.U32.HI R4, RZ, 0x1f, R15 ;  /* 0x0000001fff047819 */ /* 0x000fe4000001160f */
[----:B------:R-:W-:Y:S02]  /*03f0*/  LEA.HI.SX32 R55, R12, R55, 0x17 ;  /* 0x000000370c377211 */ /* 0x000fe400078fbaff */
[----:B------:R-:W-:Y:S02]  /*0400*/  LEA.HI.SX32 R21, R8, R21, 0x17 ;  /* 0x0000001508157211 */ /* 0x000fe400078fbaff */
[----:B------:R-:W-:Y:S01]  /*0410*/  LOP3.LUT R8, R6, 0xfffffc00, RZ, 0xc0, !PT ;  /* 0xfffffc0006087812 */ /* 0x000fe200078ec0ff */
[----:B0-----:R-:W-:Y:S01]  /*0420*/  IMAD.WIDE R22, R7, 0x4, R60 ;  /* 0x0000000407167825 */ /* 0x001fe200078e023c */
[----:B------:R-:W-:Y:S02]  /*0430*/  LEA.HI.SX32 R13, R14, R13, 0x17 ;  /* 0x0000000d0e0d7211 */ /* 0x000fe400078fbaff */
[----:B------:R-:W-:Y:S01]  /*0440*/  LEA.HI.SX32 R15, R15, R4, 0x17 ;  /* 0x000000040f0f7211 */ /* 0x000fe200078fbaff */
[----:B------:R-:W-:Y:S01]  /*0450*/  IMAD.WIDE R44, R59, 0x4, R32 ;  /* 0x000000043b2c7825 */ /* 0x000fe200078e0220 */
[----:B------:R-:W-:Y:S01]  /*0460*/  SHF.R.S32.HI R4, RZ, 0x1f, R55 ;  /* 0x0000001fff047819 */ /* 0x000fe20000011437 */
[----:B------:R-:W2:Y:S01]  /*0470*/  LDG.E.EL R22, desc[UR4][R22.64] ;  /* 0x0000000416167981 */ /* 0x000ea2000c2e1900 */
[----:B------:R-:W-:Y:S01]  /*0480*/  IADD3 R57, R57, -R8, RZ ;  /* 0x8000000839397210 */ /* 0x000fe20007ffe0ff */
[----:B-1----:R-:W-:Y:S01]  /*0490*/  IMAD.WIDE R6, R7, 0x4, R34 ;  /* 0x0000000407067825 */ /* 0x002fe200078e0222 */
[----:B------:R-:W-:Y:S01]  /*04a0*/  SHF.R.S32.HI R8, RZ, 0x1f, R11 ;  /* 0x0000001fff087819 */ /* 0x000fe2000001140b */
[----:B------:R-:W3:Y:S01]  /*04b0*/  LDG.E.EL R44, desc[UR4][R44.64] ;  /* 0x000000042c2c7981 */ /* 0x000ee2000c2e1900 */
[----:B------:R-:W-:-:S02]  /*04c0*/  SHF.R.S32.HI R10, RZ, 0x1f, R13 ;  /* 0x0000001fff0a7819 */ /* 0x000fc4000001140d */
[----:B------:R-:W-:Y:S01]  /*04d0*/  LEA.HI R4, R4, R55, RZ, 0xa ;  /* 0x0000003704047211 */ /* 0x000fe200078f50ff */
[----:B------:R0:W2:Y:S01]  /*04e0*/  LDG.E.EL R51, desc[UR4][R6.64] ;  /* 0x0000000406337981 */ /* 0x0000a2000c2e1900 */
[----:B------:R-:W-:Y:S02]  /*04f0*/  LEA.HI R8, R8, R11, RZ, 0xa ;  /* 0x0000000b08087211 */ /* 0x000fe400078f50ff */
[----:B------:R-:W-:Y:S02]  /*0500*/  LEA.HI R9, R10, R13, RZ, 0xa ;  /* 0x0000000d0a097211 */ /* 0x000fe400078f50ff */
[----:B------:R-:W-:Y:S02]  /*0510*/  LOP3.LUT R4, R4, 0xfffffc00, RZ, 0xc0, !PT ;  /* 0xfffffc0004047812 */ /* 0x000fe400078ec0ff */
[----:B------:R-:W-:Y:S02]  /*0520*/  LOP3.LUT R10, R8, 0xfffffc00, RZ, 0xc0, !PT ;  /* 0xfffffc00080a7812 */ /* 0x000fe400078ec0ff */
[----:B------:R-:W-:Y:S01]  /*0530*/  LOP3.LUT R12, R9, 0xfffffc00, RZ, 0xc0, !PT ;  /* 0xfffffc00090c7812 */ /* 0x000fe200078ec0ff */
[----:B------:R-:W-:Y:S01]  /*0540*/  IMAD.WIDE R8, R57, 0x4, R32 ;  /* 0x0000000439087825 */ /* 0x000fe200078e0220 */
[----:B------:R-:W-:-:S03]  /*0550*/  SHF.R.S32.HI R14, RZ, 0x1f, R21 ;  /* 0x0000001fff0e7819 */ /* 0x000fc60000011415 */
[----:B------:R-:W-:Y:S01]  /*0560*/  IMAD.IADD R55, R55, 0x1, -R4 ;  /* 0x0000000137377824 */ /* 0x000fe200078e0a04 */
[----:B------:R-:W-:Y:S01]  /*0570*/  LEA.HI R14, R14, R21, RZ, 0xa ;  /* 0x000000150e0e7211 */ /* 0x000fe200078f50ff */
[----:B------:R-:W5:Y:S01]  /*0580*/  LDG.E.EL R46, desc[UR4][R8.64] ;  /* 0x00000004082e7981 */ /* 0x000f62000c2e1900 */
[----:B------:R-:W-:Y:S01]  /*0590*/  SHF.R.S32.HI R4, RZ, 0x1f, R15 ;  /* 0x0000001fff047819 */ /* 0x000fe2000001140f */
[----:B------:R-:W-:Y:S01]  /*05a0*/  IMAD.WIDE R40, R55, 0x4, R32 ;  /* 0x0000000437287825 */ /* 0x000fe200078e0220 */
[----:B------:R-:W-:Y:S02]  /*05b0*/  LOP3.LUT R14, R14, 0xfffffc00, RZ, 0xc0, !PT ;  /* 0xfffffc000e0e7812 */ /* 0x000fe400078ec0ff */
[----:B------:R-:W-:Y:S02]  /*05c0*/  LEA.HI R4, R4, R15, RZ, 0xa ;  /* 0x0000000f04047211 */ /* 0x000fe400078f50ff */
[----:B------:R-:W2:Y:S01]  /*05d0*/  LDG.E.EL R47, desc[UR4][R40.64] ;  /* 0x00000004282f7981 */ /* 0x000ea2000c2e1900 */
[----:B------:R-:W-:-:S02]  /*05e0*/  IADD3 R11, R11, -R10, RZ ;  /* 0x8000000a0b0b7210 */ /* 0x000fc40007ffe0ff */
[----:B------:R-:W-:Y:S02]  /*05f0*/  IADD3 R21, R21, -R14, RZ ;  /* 0x8000000e15157210 */ /* 0x000fe40007ffe0ff */
[----:B------:R-:W-:Y:S01]  /*0600*/  LOP3.LUT R4, R4, 0xfffffc00, RZ, 0xc0, !PT ;  /* 0xfffffc0004047812 */ /* 0x000fe200078ec0ff */
[--C-:B0-----:R-:W-:Y:S01]  /*0610*/  IMAD.WIDE R6, R11, 0x4, R32.reuse ;  /* 0x000000040b067825 */ /* 0x101fe200078e0220 */
[----:B------:R-:W-:Y:S02]  /*0620*/  IADD3 R13, R13, -R12, RZ ;  /* 0x8000000c0d0d7210 */ /* 0x000fe40007ffe0ff */
[----:B------:R-:W-:Y:S01]  /*0630*/  IADD3 R15, R15, -R4, RZ ;  /* 0x800000040f0f7210 */ /* 0x000fe20007ffe0ff */
[--C-:B------:R-:W-:Y:S01]  /*0640*/  IMAD.WIDE R30, R21, 0x4, R32.reuse ;  /* 0x00000004151e7825 */ /* 0x100fe200078e0220 */
[----:B------:R0:W5:Y:S03]  /*0650*/  LDG.E.EL R48, desc[UR4][R6.64] ;  /* 0x0000000406307981 */ /* 0x000166000c2e1900 */
[--C-:B------:R-:W-:Y:S01]  /*0660*/  IMAD.WIDE R38, R13, 0x4, R32.reuse ;  /* 0x000000040d267825 */ /* 0x100fe200078e0220 */
[----:B------:R-:W5:Y:S03]  /*0670*/  LDG.E.EL R43, desc[UR4][R30.64] ;  /* 0x000000041e2b7981 */ /* 0x000f66000c2e1900 */
[----:B------:R-:W-:Y:S01]  /*0680*/  IMAD.WIDE R32, R15, 0x4, R32 ;  /* 0x000000040f207825 */ /* 0x000fe200078e0220 */
[----:B------:R1:W5:Y:S05]  /*0690*/  LDG.E.EL R49, desc[UR4][R38.64] ;  /* 0x0000000426317981 */ /* 0x00036a000c2e1900 */
[----:B------:R-:W5:Y:S01]  /*06a0*/  LDG.E.EL R33, desc[UR4][R32.64] ;  /* 0x0000000420217981 */ /* 0x000f62000c2e1900 */
[----:B0-----:R-:W-:Y:S01]  /*06b0*/  IMAD.WIDE R6, R57, 0x4, R2 ;  /* 0x0000000439067825 */ /* 0x001fe200078e0202 */
[----:B------:R-:W-:-:S04]  /*06c0*/  HFMA2.MMA R28, -RZ, RZ, 1.625, 0 ;  /* 0x3e800000ff1c7435 */ /* 0x000fc800000001ff */
[----:B------:R0:W5:Y:S01]  /*06d0*/  LDG.E.EL R45, desc[UR4][R6.64] ;  /* 0x00000004062d7981 */ /* 0x000162000c2e1900 */
[----:B------:R-:W-:-:S04]  /*06e0*/  IMAD.WIDE R8, R59, 0x4, R2 ;  /* 0x000000043b087825 */ /* 0x000fc800078e0202 */
[--C-:B-1----:R-:W-:Y:S01]  /*06f0*/  IMAD.WIDE R38, R11, 0x4, R2.reuse ;  /* 0x000000040b267825 */ /* 0x102fe200078e0202 */
[----:B------:R1:W5:Y:S03]  /*0700*/  LDG.E.EL R50, desc[UR4][R8.64] ;  /* 0x0000000408327981 */ /* 0x000366000c2e1900 */
[--C-:B0-----:R-:W-:Y:S01]  /*0710*/  IMAD.WIDE R6, R13, 0x4, R2.reuse ;  /* 0x000000040d067825 */ /* 0x101fe200078e0202 */
[----:B------:R-:W5:Y:S03]  /*0720*/  LDG.E.EL R29, desc[UR4][R38.64] ;  /* 0x00000004261d7981 */ /* 0x000f66000c2e1900 */
[----:B------:R-:W-:Y:S01]  /*0730*/  IMAD.WIDE R40, R55, 0x4, R2 ;  /* 0x0000000437287825 */ /* 0x000fe200078e0202 */
[----:B------:R0:W5:Y:S03]  /*0740*/  LDG.E.EL R24, desc[UR4][R6.64] ;  /* 0x0000000406187981 */ /* 0x000166000c2e1900 */
[----:B------:R-:W-:Y:S01]  /*0750*/  IMAD.WIDE R30, R59, 0x4, R52 ;  /* 0x000000043b1e7825 */ /* 0x000fe200078e0234 */
[----:B------:R0:W5:Y:S03]  /*0760*/  LDG.E.EL R36, desc[UR4][R40.64] ;  /* 0x0000000428247981 */ /* 0x000166000c2e1900 */
[----:B-1----:R-:W-:-:S02]  /*0770*/  IMAD.WIDE R8, R21, 0x4, R2 ;  /* 0x0000000415087825 */ /* 0x002fc400078e0202 */
[----:B------:R-:W5:Y:S02]  /*0780*/  LDG.E.EL R30, desc[UR4][R30.64] ;  /* 0x000000041e1e7981 */ /* 0x000f64000c2e1900 */
[----:B------:R-:W-:-:S04]  /*0790*/  IMAD.WIDE R2, R15, 0x4, R2 ;  /* 0x000000040f027825 */ /* 0x000fc800078e0202 */
[----:B0-----:R-:W-:-:S04]  /*07a0*/  IMAD.WIDE R6, R57, 0x4, R52 ;  /* 0x0000000439067825 */ /* 0x001fc800078e0234 */
[--C-:B------:R-:W-:Y:S01]  /*07b0*/  IMAD.WIDE R38, R11, 0x4, R52.reuse ;  /* 0x000000040b267825 */ /* 0x100fe200078e0234 */
[----:B------:R0:W5:Y:S03]  /*07c0*/  LDG.E.EL R31, desc[UR4][R6.64] ;  /* 0x00000004061f7981 */ /* 0x000166000c2e1900 */
[----:B------:R-:W-:-:S05]  /*07d0*/  IMAD.WIDE R40, R55, 0x4, R52 ;  /* 0x0000000437287825 */ /* 0x000fca00078e0234 */
[----:B------:R1:W5:Y:S01]  /*07e0*/  LDG.E.EL R32, desc[UR4][R40.64] ;  /* 0x0000000428207981 */ /* 0x000362000c2e1900 */
[----:B0-----:R-:W-:-:S04]  /*07f0*/  IMAD.WIDE R6, R21, 0x4, R52 ;  /* 0x0000000415067825 */ /* 0x001fc800078e0234 */
[----:B-1----:R-:W-:-:S04]  /*0800*/  IMAD.WIDE R40, R55, 0x4, R60 ;  /* 0x0000000437287825 */ /* 0x002fc800078e023c */
[----:B------:R-:W-:-:S05]  /*0810*/  IMAD.WIDE R54, R55, 0x4, R34 ;  /* 0x0000000437367825 */ /* 0x000fca00078e0222 */
[----:B------:R-:W5:Y:S01]  /*0820*/  LDG.E.EL R42, desc[UR4][R54.64] ;  /* 0x00000004362a7981 */ /* 0x000f62000c2e1900 */
[----:B------:R-:W-:-:S06]  /*0830*/  FADD R0, R0, 9.9999997473787516356e-06 ;  /* 0x3727c5ac00007421 */ /* 0x000fcc0000000000 */
[----:B------:R-:W0:Y:S02]  /*0840*/  MUFU.SQRT R0, R0 ;  /* 0x0000000000007308 */ /* 0x000e240000002000 */
[C---:B0-----:R-:W-:Y:S02]  /*0850*/  FSETP.GT.AND P0, PT, R0.reuse, 8.50705917302346158658e+37, PT ;  /* 0x7e8000000000780b */ /* 0x041fe40003f04000 */
[----:B------:R-:W-:-:S11]  /*0860*/  FSETP.GEU.AND P1, PT, R0, 1.175494350822287508e-38, PT ;  /* 0x008000000000780b */ /* 0x000fd60003f2e000 */
[----:B------:R-:W-:-:S04]  /*0870*/  @P0 FMUL R0, R0, 0.25 ;  /* 0x3e80000000000820 */ /* 0x000fc80000400000 */
[----:B------:R-:W-:-:S04]  /*0880*/  @!P1 FMUL R0, R0, 16777216 ;  /* 0x4b80000000009820 */ /* 0x000fc80000400000 */
[----:B------:R0:W1:Y:S01]  /*0890*/  MUFU.RCP R10, R0 ;  /* 0x00000000000a7308 */ /* 0x0000620000001000 */
[----:B------:R-:W-:-:S05]  /*08a0*/  FSEL R23, R28, 1, P0 ;  /* 0x3f8000001c177808 */ /* 0x000fca0000000000 */
[----:B------:R-:W-:Y:S01]  /*08b0*/  @!P1 FMUL R23, R23, 16777216 ;  /* 0x4b80000017179820 */ /* 0x000fe20000400000 */
[----:B----4-:R-:W-:Y:S01]  /*08c0*/  FADD R16, R16, R5 ;  /* 0x0000000510107221 */ /* 0x010fe20000000000 */
[----:B0-----:R-:W4:Y:S02]  /*08d0*/  LDG.E.EL R0, desc[UR4][R2.64] ;  /* 0x0000000402007981 */ /* 0x001f24000c2e1900 */
[----:B-1----:R-:W-:Y:S02]  /*08e0*/  FMUL R10, R10, R23 ;  /* 0x000000170a0a7220 */ /* 0x002fe40000400000 */
[----:B------:R-:W4:Y:S04]  /*08f0*/  LDG.E.EL R5, desc[UR4][R6.64] ;  /* 0x0000000406057981 */ /* 0x000f28000c2e1900 */
[----:B------:R0:W4:Y:S01]  /*0900*/  LDG.E.EL R23, desc[UR4][R8.64] ;  /* 0x0000000408177981 */ /* 0x000122000c2e1900 */
[----:B------:R-:W-:-:S03]  /*0910*/  FADD R37, -R37, R16 ;  /* 0x0000001025257221 */ /* 0x000fc60000000100 */
[----:B------:R1:W4:Y:S01]  /*0920*/  LDG.E.EL R3, desc[UR4][R38.64] ;  /* 0x0000000426037981 */ /* 0x000322000c2e1900 */
[----:B0-----:R-:W-:-:S04]  /*0930*/  IMAD.WIDE R8, R13, 0x4, R52 ;  /* 0x000000040d087825 */ /* 0x001fc800078e0234 */
[----:B------:R-:W-:Y:S01]  /*0940*/  IMAD.WIDE R52, R15, 0x4, R52 ;  /* 0x000000040f347825 */ /* 0x000fe200078e0234 */
[----:B------:R0:W4:Y:S03]  /*0950*/  LDG.E.EL R2, desc[UR4][R8.64] ;  /* 0x0000000408027981 */ /* 0x000126000c2e1900 */
[--C-:B-1----:R-:W-:Y:S01]  /*0960*/  IMAD.WIDE R38, R57, 0x4, R60.reuse ;  /* 0x0000000439267825 */ /* 0x102fe200078e023c */
[----:B------:R1:W4:Y:S03]  /*0970*/  LDG.E.EL R4, desc[UR4][R52.64] ;  /* 0x0000000434047981 */ /* 0x000326000c2e1900 */
[--C-:B------:R-:W-:Y:S02]  /*0980*/  IMAD.WIDE R6, R11, 0x4, R60.reuse ;  /* 0x000000040b067825 */ /* 0x100fe400078e023c */
[----:B------:R-:W4:Y:S02]  /*0990*/  LDG.E.EL R38, desc[UR4][R38.64] ;  /* 0x0000000426267981 */ /* 0x000f24000c2e1900 */
[----:B0-----:R-:W-:-:S02]  /*09a0*/  IMAD.WIDE R8, R59, 0x4, R60 ;  /* 0x000000043b087825 */ /* 0x001fc400078e023c */
[----:B------:R-:W4:Y:S02]  /*09b0*/  LDG.E.EL R6, desc[UR4][R6.64] ;  /* 0x0000000406067981 */ /* 0x000f24000c2e1900 */
[----:B-1----:R-:W-:Y:S01]  /*09c0*/  FMUL R52, R10, R37 ;  /* 0x000000250a347220 */ /* 0x002fe20000400000 */
[--C-:B------:R-:W-:Y:S01]  /*09d0*/  IMAD.WIDE R10, R11, 0x4, R34.reuse ;  /* 0x000000040b0a7825 */ /* 0x100fe200078e0222 */
[----:B------:R-:W4:Y:S04]  /*09e0*/  LDG.E.EL R37, desc[UR4][R8.64] ;  /* 0x0000000408257981 */ /* 0x000f28000c2e1900 */
[----:B------:R0:W4:Y:S01]  /*09f0*/  LDG.E.EL R39, desc[UR4][R40.64] ;  /* 0x0000000428277981 */ /* 0x000122000c2e1900 */
[----:B------:R-:W-:-:S03]  /*0a00*/  IMAD.WIDE R58, R59, 0x4, R34 ;  /* 0x000000043b3a7825 */ /* 0x000fc600078e0222 */
[----:B------:R-:W4:Y:S01]  /*0a10*/  LDG.E.EL R11, desc[UR4][R10.64] ;  /* 0x000000040a0b7981 */ /* 0x000f22000c2e1900 */
[----:B------:R-:W-:-:S04]  /*0a20*/  IMAD.WIDE R56, R57, 0x4, R34 ;  /* 0x0000000439387825 */ /* 0x000fc800078e0222 */
[----:B0-----:R-:W-:-:S04]  /*0a30*/  IMAD.WIDE R40, R13, 0x4, R60 ;  /* 0x000000040d287825 */ /* 0x001fc800078e023c */
[----:B------:R-:W-:Y:S01]  /*0a40*/  IMAD.WIDE R12, R13, 0x4, R34 ;  /* 0x000000040d0c7825 */ /* 0x000fe200078e0222 */
[----:B------:R-:W4:Y:S03]  /*0a50*/  LDG.E.EL R7, desc[UR4][R40.64] ;  /* 0x0000000428077981 */ /* 0x000f26000c2e1900 */
[C---:B------:R-:W-:Y:S01]  /*0a60*/  IMAD.WIDE R8, R21.reuse, 0x4, R60 ;  /* 0x0000000415087825 */ /* 0x040fe200078e023c */
[----:B------:R-:W4:Y:S03]  /*0a70*/  LDG.E.EL R10, desc[UR4][R12.64] ;  /* 0x000000040c0a7981 */ /* 0x000f26000c2e1900 */
[----:B------:R-:W-:Y:S02]  /*0a80*/  IMAD.WIDE R20, R21, 0x4, R34 ;  /* 0x0000000415147825 */ /* 0x000fe400078e0222 */
[----:B------:R-:W4:Y:S02]  /*0a90*/  LDG.E.EL R8, desc[UR4][R8.64] ;  /* 0x0000000408087981 */ /* 0x000f24000c2e1900 */
[----:B------:R-:W-:-:S02]  /*0aa0*/  IMAD.WIDE R60, R15, 0x4, R60 ;  /* 0x000000040f3c7825 */ /* 0x000fc400078e023c */
[----:B------:R-:W4:Y:S02]  /*0ab0*/  LDG.E.EL R41, desc[UR4][R56.64] ;  /* 0x0000000438297981 */ /* 0x000f24000c2e1900 */
[----:B------:R-:W-:Y:S02]  /*0ac0*/  IMAD.WIDE R34, R15, 0x4, R34 ;  /* 0x000000040f227825 */ /* 0x000fe400078e0222 */
[----:B------:R-:W4:Y:S04]  /*0ad0*/  LDG.E.128 R12, desc[UR4][R26.64+0x800] ;  /* 0x000800041a0c7981 */ /* 0x000f28000c1e1d00 */
[----:B------:R-:W4:Y:S04]  /*0ae0*/  LDG.E.EL R40, desc[UR4][R58.64] ;  /* 0x000000043a287981 */ /* 0x000f28000c2e1900 */
[----:B------:R-:W4:Y:S04]  /*0af0*/  LDG.E.EL R21, desc[UR4][R20.64] ;  /* 0x0000000414157981 */ /* 0x000f28000c2e1900 */
[----:B------:R-:W4:Y:S04]  /*0b00*/  LDG.E.EL R9, desc[UR4][R60.64] ;  /* 0x000000043c097981 */ /* 0x000f28000c2e1900 */
[----:B------:R0:W4:Y:S01]  /*0b10*/  LDG.E.EL R20, desc[UR4][R34.64] ;  /* 0x0000000422147981 */ /* 0x000122000c2e1900 */
[----:B--2---:R-:W-:Y:S01]  /*0b20*/  FFMA R22, R22, R52, R51 ;  /* 0x0000003416167223 */ /* 0x004fe20000000033 */
[----:B---3--:R-:W-:Y:S01]  /*0b30*/  FADD R51, R44, 9.9999997473787516356e-06 ;  /* 0x3727c5ac2c337421 */ /* 0x008fe20000000000 */
[----:B-----5:R-:W-:-:S05]  /*0b40*/  FADD R44, R46, 9.9999997473787516356e-06 ;  /* 0x3727c5ac2e2c7421 */ /* 0x020fca0000000000 */
[----:B------:R-:W1:Y:S01]  /*0b50*/  MUFU.SQRT R51, R51 ;  /* 0x0000003300337308 */ /* 0x000e620000002000 */
[----:B------:R-:W-:-:S07]  /*0b60*/  FADD R46, R47, 9.9999997473787516356e-06 ;  /* 0x3727c5ac2f2e7421 */ /* 0x000fce0000000000 */
[----:B------:R-:W2:Y:S01]  /*0b70*/  MUFU.SQRT R44, R44 ;  /* 0x0000002c002c7308 */ /* 0x000ea20000002000 */
[----:B------:R-:W-:Y:S01]  /*0b80*/  FADD R48, R48, 9.9999997473787516356e-06 ;  /* 0x3727c5ac30307421 */ /* 0x000fe20000000000 */
[----:B-1----:R-:W-:-:S06]  /*0b90*/  FSETP.GT.AND P1, PT, R51, 8.50705917302346158658e+37, PT ;  /* 0x7e8000003300780b */ /* 0x002fcc0003f24000 */
[----:B------:R-:W1:Y:S01]  /*0ba0*/  MUFU.SQRT R46, R46 ;  /* 0x0000002e002e7308 */ /* 0x000e620000002000 */
[----:B------:R-:W-:Y:S01]  /*0bb0*/  FSETP.GEU.AND P2, PT, R51, 1.175494350822287508e-38, PT ;  /* 0x008000003300780b */ /* 0x000fe20003f4e000 */
[----:B------:R-:W-:Y:S01]  /*0bc0*/  FADD R43, R43, 9.9999997473787516356e-06 ;  /* 0x3727c5ac2b2b7421 */ /* 0x000fe20000000000 */
[----:B------:R-:W-:Y:S01]  /*0bd0*/  FADD R49, R49, 9.9999997473787516356e-06 ;  /* 0x3727c5ac31317421 */ /* 0x000fe20000000000 */
[----:B--2---:R-:W-:-:S04]  /*0be0*/  FSETP.GT.AND P4, PT, R44, 8.50705917302346158658e+37, PT ;  /* 0x7e8000002c00780b */ /* 0x004fc80003f84000 */
[----:B0-----:R0:W2:Y:S01]  /*0bf0*/  MUFU.SQRT R34, R48 ;  /* 0x0000003000227308 */ /* 0x0010a20000002000 */
[----:B------:R-:W-:Y:S01]  /*0c00*/  FSETP.GEU.AND P6, PT, R44, 1.175494350822287508e-38, PT ;  /* 0x008000002c00780b */ /* 0x000fe20003fce000 */
[----:B------:R-:W-:Y:S01]  /*0c10*/  FADD R33, R33, 9.9999997473787516356e-06 ;  /* 0x3727c5ac21217421 */ /* 0x000fe20000000000 */
[----:B------:R-:W-:-:S05]  /*0c20*/  @P1 FMUL R51, R51, 0.25 ;  /* 0x3e80000033331820 */ /* 0x000fca0000400000 */
[----:B------:R-:W3:Y:S01]  /*0c30*/  MUFU.SQRT R43, R43 ;  /* 0x0000002b002b7308 */ /* 0x000ee20000002000 */
[----:B-1----:R-:W-:Y:S01]  /*0c40*/  FSETP.GT.AND P0, PT, R46, 8.50705917302346158658e+37, PT ;  /* 0x7e8000002e00780b */ /* 0x002fe20003f04000 */
[----:B------:R-:W-:Y:S01]  /*0c50*/  @!P2 FMUL R51, R51, 16777216 ;  /* 0x4b8000003333a820 */ /* 0x000fe20000400000 */
[----:B0-----:R-:W-:Y:S02]  /*0c60*/  FSEL R48, R28, 1, P1 ;  /* 0x3f8000001c307808 */ /* 0x001fe40000800000 */
[----:B------:R-:W-:-:S03]  /*0c70*/  FSETP.GEU.AND P1, PT, R46, 1.175494350822287508e-38, PT ;  /* 0x008000002e00780b */ /* 0x000fc60003f2e000 */
[----:B------:R-:W0:Y:S01]  /*0c80*/  MUFU.SQRT R35, R49 ;  /* 0x0000003100237308 */ /* 0x000e220000002000 */
[----:B------:R-:W-:Y:S01]  /*0c90*/  @P4 FMUL R44, R44, 0.25 ;  /* 0x3e8000002c2c4820 */ /* 0x000fe20000400000 */
[----:B------:R-:W-:Y:S01]  /*0ca0*/  @!P2 FMUL R48, R48, 16777216 ;  /* 0x4b8000003030a820 */ /* 0x000fe20000400000 */
[----:B--2---:R-:W-:-:S05]  /*0cb0*/  FSETP.GT.AND P2, PT, R34, 8.50705917302346158658e+37, PT ;  /* 0x7e8000002200780b */ /* 0x004fca0003f44000 */
[----:B------:R-:W1:Y:S01]  /*0cc0*/  MUFU.SQRT R33, R33 ;  /* 0x0000002100217308 */ /* 0x000e620000002000 */
[----:B------:R-:W-:-:S07]  /*0cd0*/  @!P6 FMUL R44, R44, 16777216 ;  /* 0x4b8000002c2ce820 */ /* 0x000fce0000400000 */
[----:B------:R2:W5:Y:S01]  /*0ce0*/  MUFU.RCP R47, R51 ;  /* 0x00000033002f7308 */ /* 0x0005620000001000 */
[----:B------:R-:W-:Y:S01]  /*0cf0*/  FADD R18, R18, R45 ;  /* 0x0000002d12127221 */ /* 0x000fe20000000000 */
[----:B------:R-:W-:Y:S01]  /*0d00*/  @P0 FMUL R46, R46, 0.25 ;  /* 0x3e8000002e2e0820 */ /* 0x000fe20000400000 */
[C---:B--2---:R-:W-:Y:S02]  /*0d10*/  FSEL R51, R28.reuse, 1, P4 ;  /* 0x3f8000001c337808 */ /* 0x044fe40002000000 */
[----:B------:R-:W-:-:S03]  /*0d20*/  FSEL R45, R28, 1, P0 ;  /* 0x3f8000001c2d7808 */ /* 0x000fc60000000000 */
[----:B------:R-:W-:Y:S01]  /*0d30*/  @!P6 FMUL R51, R51, 16777216 ;  /* 0x4b8000003333e820 */ /* 0x000fe20000400000 */
[C---:B---3--:R-:W-:Y:S01]  /*0d40*/  FSETP.GT.AND P6, PT, R43.reuse, 8.50705917302346158658e+37, PT ;  /* 0x7e8000002b00780b */ /* 0x048fe20003fc4000 */
[----:B------:R-:W-:Y:S01]  /*0d50*/  @!P1 FMUL R46, R46, 16777216 ;  /* 0x4b8000002e2e9820 */ /* 0x000fe20000400000 */
[C---:B------:R-:W-:Y:S02]  /*0d60*/  FSETP.GEU.AND P3, PT, R34.reuse, 1.175494350822287508e-38, PT ;  /* 0x008000002200780b */ /* 0x040fe40003f6e000 */
[----:B------:R-:W-:Y:S01]  /*0d70*/  FSETP.GEU.AND P0, PT, R43, 1.175494350822287508e-38, PT ;  /* 0x008000002b00780b */ /* 0x000fe20003f0e000 */
[----:B------:R-:W2:Y:S01]  /*0d80*/  MUFU.RCP R44, R44 ;  /* 0x0000002c002c7308 */ /* 0x000ea20000001000 */
[----:B0-----:R-:W-:Y:S01]  /*0d90*/  FSETP.GT.AND P5, PT, R35, 8.50705917302346158658e+37, PT ;  /* 0x7e8000002300780b */ /* 0x001fe20003fa4000 */
[----:B------:R-:W-:Y:S01]  /*0da0*/  @!P1 FMUL R45, R45, 16777216 ;  /* 0x4b8000002d2d9820 */ /* 0x000fe20000400000 */
[----:B-1----:R-:W-:Y:S01]  /*0db0*/  FSETP.GT.AND P1, PT, R33, 8.50705917302346158658e+37, PT ;  /* 0x7e8000002100780b */ /* 0x002fe20003f24000 */
[----:B------:R-:W-:Y:S01]  /*0dc0*/  @P2 FMUL R34, R34, 0.25 ;  /* 0x3e80000022222820 */ /* 0x000fe20000400000 */
[----:B------:R-:W-:-:S02]  /*0dd0*/  FSETP.GEU.AND P4, PT, R35, 1.175494350822287508e-38, PT ;  /* 0x008000002300780b */ /* 0x000fc40003f8e000 */
[----:B------:R-:W-:Y:S01]  /*0de0*/  FSEL R49, R28, 1, P2 ;  /* 0x3f8000001c317808 */ /* 0x000fe20001000000 */
[----:B------:R-:W0:Y:S01]  /*0df0*/  MUFU.RCP R46, R46 ;  /* 0x0000002e002e7308 */ /* 0x000e220000001000 */
[----:B------:R-:W-:Y:S01]  /*0e00*/  FSETP.GEU.AND P2, PT, R33, 1.175494350822287508e-38, PT ;  /* 0x008000002100780b */ /* 0x000fe20003f4e000 */
[----:B------:R-:W-:Y:S01]  /*0e10*/  @P6 FMUL R43, R43, 0.25 ;  /* 0x3e8000002b2b6820 */ /* 0x000fe20000400000 */
[----:B------:R-:W-:Y:S01]  /*0e20*/  FADD R17, R17, R50 ;  /* 0x0000003211117221 */ /* 0x000fe20000000000 */
[----:B------:R-:W-:Y:S02]  /*0e30*/  @!P3 FMUL R34, R34, 16777216 ;  /* 0x4b8000002222b820 */ /* 0x000fe40000400000 */
[----:B------:R-:W-:Y:S01]  /*0e40*/  @!P0 FMUL R43, R43, 16777216 ;  /* 0x4b8000002b2b8820 */ /* 0x000fe20000400000 */
[----:B------:R-:W-:Y:S01]  /*0e50*/  @P5 FMUL R35, R35, 0.25 ;  /* 0x3e80000023235820 */ /* 0x000fe20000400000 */
[----:B-----5:R-:W-:Y:S01]  /*0e60*/  FMUL R47, R47, R48 ;  /* 0x000000302f2f7220 */ /* 0x020fe20000400000 */
[----:B------:R-:W-:Y:S01]  /*0e70*/  @P1 FMUL R33, R33, 0.25 ;  /* 0x3e80000021211820 */ /* 0x000fe20000400000 */
[----:B------:R-:W-:Y:S01]  /*0e80*/  FADD R30, -R30, R17 ;  /* 0x000000111e1e7221 */ /* 0x000fe20000000100 */
[----:B--2---:R-:W-:Y:S01]  /*0e90*/  FMUL R44, R44, R51 ;  /* 0x000000332c2c7220 */ /* 0x004fe20000400000 */
[----:B------:R-:W-:Y:S01]  /*0ea0*/  FADD R31, -R31, R18 ;  /* 0x000000121f1f7221 */ /* 0x000fe20000000100 */
[----:B------:R-:W-:Y:S01]  /*0eb0*/  FADD R19, R19, R36 ;  /* 0x0000002413137221 */ /* 0x000fe20000000000 */
[----:B------:R-:W-:Y:S01]  /*0ec0*/  @!P4 FMUL R35, R35, 16777216 ;  /* 0x4b8000002323c820 */ /* 0x000fe20000400000 */
[----:B------:R-:W1:Y:S01]  /*0ed0*/  MUFU.RCP R34, R34 ;  /* 0x0000002200227308 */ /* 0x000e620000001000 */
[----:B------:R-:W-:Y:S01]  /*0ee0*/  @!P2 FMUL R33, R33, 16777216 ;  /* 0x4b8000002121a820 */ /* 0x000fe20000400000 */
[----:B------:R-:W-:Y:S01]  /*0ef0*/  FMUL R47, R47, R30 ;  /* 0x0000001e2f2f7220 */ /* 0x000fe20000400000 */
[----:B------:R-:W-:Y:S01]  /*0f00*/  FMUL R30, R44, R31 ;  /* 0x0000001f2c1e7220 */ /* 0x000fe20000400000 */
[----:B0-----:R-:W-:Y:S01]  /*0f10*/  FMUL R46, R46, R45 ;  /* 0x0000002d2e2e7220 */ /* 0x001fe20000400000 */
[----:B------:R-:W-:-:S03]  /*0f20*/  FADD R31, -R32, R19 ;  /* 0x00000013201f7221 */ /* 0x000fc60000000100 */
[----:B------:R-:W0:Y:S01]  /*0f30*/  MUFU.RCP R43, R43 ;  /* 0x0000002b002b7308 */ /* 0x000e220000001000 */
[----:B------:R-:W-:Y:S01]  /*0f40*/  FSEL R36, R28, 1, P6 ;  /* 0x3f8000001c247808 */ /* 0x000fe20003000000 */
[----:B------:R-:W-:-:S06]  /*0f50*/  FMUL R31, R46, R31 ;  /* 0x0000001f2e1f7220 */ /* 0x000fcc0000400000 */
[----:B------:R-:W2:Y:S01]  /*0f60*/  MUFU.RCP R35, R35 ;  /* 0x0000002300237308 */ /* 0x000ea20000001000 */
[----:B------:R-:W-:Y:S01]  /*0f70*/  FSEL R32, R28, 1, P5 ;  /* 0x3f8000001c207808 */ /* 0x000fe20002800000 */
[----:B------:R-:W-:Y:S01]  /*0f80*/  @!P3 FMUL R49, R49, 16777216 ;  /* 0x4b8000003131b820 */ /* 0x000fe20000400000 */
[----:B------:R-:W-:-:S05]  /*0f90*/  @!P0 FMUL R36, R36, 16777216 ;  /* 0x4b80000024248820 */ /* 0x000fca0000400000 */
[----:B------:R-:W3:Y:S01]  /*0fa0*/  MUFU.RCP R33, R33 ;  /* 0x0000002100217308 */ /* 0x000ee20000001000 */
[----:B------:R-:W-:Y:S01]  /*0fb0*/  FSEL R28, R28, 1, P1 ;  /* 0x3f8000001c1c7808 */ /* 0x000fe20000800000 */
[----:B-1----:R-:W-:Y:S01]  /*0fc0*/  FMUL R34, R34, R49 ;  /* 0x0000003122227220 */ /* 0x002fe20000400000 */
[----:B0-----:R-:W-:Y:S01]  /*0fd0*/  FMUL R43, R43, R36 ;  /* 0x000000242b2b7220 */ /* 0x001fe20000400000 */
[----:B------:R-:W-:Y:S01]  /*0fe0*/  @!P4 FMUL R32, R32, 16777216 ;  /* 0x4b8000002020c820 */ /* 0x000fe20000400000 */
[----:B------:R-:W-:Y:S01]  /*0ff0*/  FSETP.GTU.AND P5, PT, R22, RZ, PT ;  /* 0x000000ff1600720b */ /* 0x000fe20003fac000 */
[----:B------:R-:W-:Y:S02]  /*1000*/  @!P2 FMUL R28, R28, 16777216 ;  /* 0x4b8000001c1ca820 */ /* 0x000fe40000400000 */
[----:B--2---:R-:W-:Y:S02]  /*1010*/  FMUL R35, R35, R32 ;  /* 0x0000002023237220 */ /* 0x004fe40000400000 */
[----:B---3--:R-:W-:Y:S01]  /*1020*/  FMUL R33, R33, R28 ;  /* 0x0000001c21217220 */ /* 0x008fe20000400000 */
[----:B------:R-:W-:Y:S01]  /*1030*/  FSEL R28, R22, RZ, P5 ;  /* 0x000000ff161c7208 */ /* 0x000fe20002800000 */
[----:B------:R-:W-:Y:S01]  /*1040*/  STG.E.128 desc[UR4][R26.64], R16 ;  /* 0x000000101a007986 */ /* 0x000fe2000c101d04 */
[----:B----4-:R-:W-:-:S05]  /*1050*/  FFMA R39, R39, R31, R42 ;  /* 0x0000001f27277223 */ /* 0x010fca000000002a */
[----:B------:R-:W-:-:S04]  /*1060*/  FSETP.GTU.AND P1, PT, R39, RZ, PT ;  /* 0x000000ff2700720b */ /* 0x000fc80003f2c000 */
[----:B------:R-:W-:-:S04]  /*1070*/  FSEL R31, R39, RZ, P1 ;  /* 0x000000ff271f7208 */ /* 0x000fc80000800000 */
[----:B------:R-:W-:Y:S01]  /*1080*/  FSETP.GEU.AND P5, PT, R31, 6, PT ;  /* 0x40c000001f00780b */ /* 0x000fe20003fae000 */
[----:B------:R-:W-:Y:S01]  /*1090*/  FADD R12, R12, R29 ;  /* 0x0000001d0c0c7221 */ /* 0x000fe20000000000 */
[----:B------:R-:W-:Y:S01]  /*10a0*/  FADD R14, R14, R23 ;  /* 0x000000170e0e7221 */ /* 0x000fe20000000000 */
[----:B------:R-:W-:Y:S01]  /*10b0*/  FADD R15, R15, R0 ;  /* 0x000000000f0f7221 */ /* 0x000fe20000000000 */
[----:B------:R-:W-:Y:S01]  /*10c0*/  FFMA R30, R38, R30, R41 ;  /* 0x0000001e261e7223 */ /* 0x000fe20000000029 */
[----:B------:R-:W-:Y:S01]  /*10d0*/  FADD R3, -R3, R12 ;  /* 0x0000000c03037221 */ /* 0x000fe20000000100 */
[----:B------:R-:W-:Y:S01]  /*10e0*/  FADD R0, -R5, R14 ;  /* 0x0000000e05007221 */ /* 0x000fe20000000100 */
[----:B------:R-:W-:Y:S01]  /*10f0*/  FADD R13, R13, R24 ;  /* 0x000000180d0d7221 */ /* 0x000fe20000000000 */
[----:B------:R-:W-:Y:S01]  /*1100*/  FFMA R37, R37, R47, R40 ;  /* 0x0000002f25257223 */ /* 0x000fe20000000028 */
[----:B------:R-:W-:Y:S01]  /*1110*/  FMUL R3, R34, R3 ;  /* 0x0000000322037220 */ /* 0x000fe20000400000 */
[----:B------:R-:W-:Y:S01]  /*1120*/  FMUL R0, R43, R0 ;  /* 0x000000002b007220 */ /* 0x000fe20000400000 */
[----:B------:R-:W-:Y:S01]  /*1130*/  FADD R2, -R2, R13 ;  /* 0x0000000d02027221 */ /* 0x000fe20000000100 */
[----:B------:R-:W-:Y:S01]  /*1140*/  FSETP.GTU.AND P4, PT, R30, RZ, PT ;  /* 0x000000ff1e00720b */ /* 0x000fe20003f8c000 */
[----:B------:R-:W-:Y:S01]  /*1150*/  FADD R4, -R4, R15 ;  /* 0x0000000f04047221 */ /* 0x000fe20000000100 */
[----:B------:R-:W-:Y:S01]  /*1160*/  FFMA R6, R6, R3, R11 ;  /* 0x0000000306067223 */ /* 0x000fe2000000000b */
[----:B------:R-:W-:Y:S01]  /*1170*/  FFMA R0, R8, R0, R21 ;  /* 0x0000000008007223 */ /* 0x000fe20000000015 */
[----:B------:R-:W-:Y:S01]  /*1180*/  FMUL R2, R35, R2 ;  /* 0x0000000223027220 */ /* 0x000fe20000400000 */
[----:B------:R-:W-:Y:S01]  /*1190*/  FSETP.GTU.AND P2, PT, R37, RZ, PT ;  /* 0x000000ff2500720b */ /* 0x000fe20003f4c000 */
[----:B------:R-:W-:Y:S01]  /*11a0*/  FMUL R4, R33, R4 ;  /* 0x0000000421047220 */ /* 0x000fe20000400000 */
[----:B------:R-:W-:Y:S01]  /*11b0*/  FSEL R30, R30, RZ, P4 ;  /* 0x000000ff1e1e7208 */ /* 0x000fe20002000000 */
[----:B------:R-:W-:Y:S01]  /*11c0*/  FFMA R7, R7, R2, R10 ;  /* 0x0000000207077223 */ /* 0x000fe2000000000a */
[----:B------:R-:W-:-:S02]  /*11d0*/  FSETP.GTU.AND P0, PT, R0, RZ, PT ;  /* 0x000000ff0000720b */ /* 0x000fc40003f0c000 */
[----:B------:R-:W-:Y:S01]  /*11e0*/  FSETP.GTU.AND P6, PT, R6, RZ, PT ;  /* 0x000000ff0600720b */ /* 0x000fe20003fcc000 */
[----:B------:R-:W-:Y:S01]  /*11f0*/  FFMA R4, R9, R4, R20 ;  /* 0x0000000409047223 */ /* 0x000fe20000000014 */
[----:B------:R-:W-:Y:S01]  /*1200*/  FSEL R29, R37, RZ, P2 ;  /* 0x000000ff251d7208 */ /* 0x000fe20001000000 */
[----:B------:R-:W0:Y:S01]  /*1210*/  LDC.64 R2, c[0x0][0x240] ;  /* 0x00009000ff027b82 */ /* 0x000e220000000a00 */
[----:B------:R-:W-:Y:S02]  /*1220*/  FSETP.GEU.AND P4, PT, R30, 6, PT ;  /* 0x40c000001e00780b */ /* 0x000fe40003f8e000 */
[----:B------:R-:W-:Y:S02]  /*1230*/  FSEL R10, R0, RZ, P0 ;  /* 0x000000ff000a7208 */ /* 0x000fe40000000000 */
[----:B------:R-:W-:Y:S02]  /*1240*/  FSEL R8, R6, RZ, P6 ;  /* 0x000000ff06087208 */ /* 0x000fe40003000000 */
[----:B------:R-:W-:-:S02]  /*1250*/  FSETP.GTU.AND P3, PT, R7, RZ, PT ;  /* 0x000000ff0700720b */ /* 0x000fc40003f6c000 */
[----:B------:R-:W-:Y:S02]  /*1260*/  FSETP.GEU.AND P0, PT, R29, 6, PT ;  /* 0x40c000001d00780b */ /* 0x000fe40003f0e000 */
[----:B------:R-:W-:Y:S02]  /*1270*/  FSETP.NAN.AND P6, PT, R31, R31, PT ;  /* 0x0000001f1f00720b */ /* 0x000fe40003fc8000 */
[----:B------:R-:W-:Y:S02]  /*1280*/  FSETP.GTU.AND P1, PT, R4, RZ, PT ;  /* 0x000000ff0400720b */ /* 0x000fe40003f2c000 */
[----:B------:R-:W-:Y:S02]  /*1290*/  FSEL R9, R7, RZ, P3 ;  /* 0x000000ff07097208 */ /* 0x000fe40001800000 */
[----:B------:R-:W-:Y:S02]  /*12a0*/  @P5 SEL R31, R31, 0x40c00000, P6 ;  /* 0x40c000001f1f5807 */ /* 0x000fe40003000000 */
[----:B------:R-:W-:-:S02]  /*12b0*/  FSETP.GEU.AND P2, PT, R28, 6, PT ;  /* 0x40c000001c00780b */ /* 0x000fc40003f4e000 */
[----:B------:R-:W-:Y:S02]  /*12c0*/  FSETP.NAN.AND P3, PT, R30, R30, PT ;  /* 0x0000001e1e00720b */ /* 0x000fe40003f68000 */
[----:B------:R-:W-:Y:S02]  /*12d0*/  FSETP.GEU.AND P6, PT, R10, 6, PT ;  /* 0x40c000000a00780b */ /* 0x000fe40003fce000 */
[----:B------:R-:W-:Y:S02]  /*12e0*/  FSEL R11, R4, RZ, P1 ;  /* 0x000000ff040b7208 */ /* 0x000fe40000800000 */
[----:B------:R-:W-:Y:S02]  /*12f0*/  FSETP.NAN.AND P1, PT, R29, R29, PT ;  /* 0x0000001d1d00720b */ /* 0x000fe40003f28000 */
[----:B------:R-:W-:Y:S02]  /*1300*/  @P4 SEL R30, R30, 0x40c00000, P3 ;  /* 0x40c000001e1e4807 */ /* 0x000fe40001800000 */
[----:B------:R-:W-:-:S02]  /*1310*/  FSETP.GEU.AND P5, PT, R9, 6, PT ;  /* 0x40c000000900780b */ /* 0x000fc40003fae000 */
[----:B------:R-:W-:Y:S02]  /*1320*/  FSETP.GEU.AND P4, PT, R8, 6, PT ;  /* 0x40c000000800780b */ /* 0x000fe40003f8e000 */
[----:B------:R-:W-:Y:S02]  /*1330*/  FSETP.GEU.AND P3, PT, R11, 6, PT ;  /* 0x40c000000b00780b */ /* 0x000fe40003f6e000 */
[----:B------:R-:W-:Y:S02]  /*1340*/  @P0 SEL R29, R29, 0x40c00000, P1 ;  /* 0x40c000001d1d0807 */ /* 0x000fe40000800000 */
[----:B------:R-:W-:Y:S02]  /*1350*/  FSETP.NAN.AND P1, PT, R28, R28, PT ;  /* 0x0000001c1c00720b */ /* 0x000fe40003f28000 */
[----:B------:R-:W-:Y:S02]  /*1360*/  FSETP.NAN.AND P0, PT, R10, R10, PT ;  /* 0x0000000a0a00720b */ /* 0x000fe40003f08000 */
[----:B------:R-:W-:-:S02]  /*1370*/  @P2 SEL R28, R28, 0x40c00000, P1 ;  /* 0x40c000001c1c2807 */ /* 0x000fc40000800000 */
[----:B------:R-:W-:Y:S02]  /*1380*/  @P6 SEL R10, R10, 0x40c00000, P0 ;  /* 0x40c000000a0a6807 */ /* 0x000fe40000000000 */
[----:B------:R-:W-:Y:S02]  /*1390*/  FSETP.NAN.AND P2, PT, R9, R9, PT ;  /* 0x000000090900720b */ /* 0x000fe40003f48000 */
[C---:B------:R-:W-:Y:S02]  /*13a0*/  FSETP.NAN.AND P1, PT, R8.reuse, R8, PT ;  /* 0x000000080800720b */ /* 0x040fe40003f28000 */
[----:B------:R-:W-:Y:S01]  /*13b0*/  FSETP.NAN.AND P0, PT, R11, R11, PT ;  /* 0x0000000b0b00720b */ /* 0x000fe20003f08000 */
[----:B0-----:R-:W-:Y:S01]  /*13c0*/  IMAD.WIDE R24, R25, 0x4, R2 ;  /* 0x0000000419187825 */ /* 0x001fe200078e0202 */
[----:B------:R-:W-:Y:S02]  /*13d0*/  @P5 SEL R9, R9, 0x40c00000, P2 ;  /* 0x40c0000009095807 */ /* 0x000fe40001000000 */
[----:B------:R-:W-:-:S02]  /*13e0*/  @P4 SEL R8, R8, 0x40c00000, P1 ;  /* 0x40c0000008084807 */ /* 0x000fc40000800000 */
[----:B------:R-:W-:Y:S01]  /*13f0*/  @P3 SEL R11, R11, 0x40c00000, P0 ;  /* 0x40c000000b0b3807 */ /* 0x000fe20000000000 */
[----:B------:R-:W-:Y:S04]  /*1400*/  STG.E.128 desc[UR4][R26.64+0x800], R12 ;  /* 0x0008000c1a007986 */ /* 0x000fe8000c101d04 */
[----:B------:R-:W-:Y:S04]  /*1410*/  STG.E.128 desc[UR4][R24.64], R28 ;  /* 0x0000001c18007986 */ /* 0x000fe8000c101d04 */
[----:B------:R-:W-:Y:S01]  /*1420*/  STG.E.128 desc[UR4][R24.64+0x800], R8 ;  /* 0x0008000818007986 */ /* 0x000fe2000c101d04 */
[----:B------:R-:W-:Y:S05]  /*1430*/  EXIT ;  /* 0x000000000000794d */ /* 0x000fea0003800000 */
.L_x_0:
[----:B------:R-:W-:-:S00]  /*1440*/  BRA `(.L_x_0) ;  /* 0xfffffffc00fc7947 */ /* 0x000fc0000383ffff */
[----:B------:R-:W-:-:S00]  /*1450*/  NOP ;  /* 0x0000000000007918 */ /* 0x000fc00000000000 */
        /* <DEDUP_REMOVED lines=10> */
.L_x_1:


//--------------------- .nv.global.init           --------------------------
	.section	.nv.global.init,"aw",@progbits
.nv.global.init:
	.type		_$_str,@object
	.size		_$_str,(_$_str_$_2 - _$_str)
_$_str:
        /*0000*/ 	.byte	0x5f, 0x5f, 0x43, 0x55, 0x44, 0x41, 0x5f, 0x46, 0x54, 0x5a, 0x00
	.type		_$_str_$_2,@object
	.size		_$_str_$_2,(.L_1 - _$_str_$_2)
_$_str_$_2:
        /*000b*/ 	.byte	0x5f, 0x5f, 0x43, 0x55, 0x44, 0x41, 0x5f, 0x50, 0x52, 0x45, 0x43, 0x5f, 0x53, 0x51, 0x52, 0x54
        /*001b*/ 	.byte	0x00
.L_1:


//--------------------- .nv.constant0.triton_poi_fused__native_batch_norm_legit_no_training_convolution_hardtanh_10 --------------------------
	.section	.nv.constant0.triton_poi_fused__native_batch_norm_legit_no_training_convolution_hardtanh_10,"a",@progbits
	.sectionflags	@""
	.align	4
.nv.constant0.triton_poi_fused__native_batch_norm_legit_no_training_convolution_hardtanh_10:
	.zero		588
